//
// Generated by NVIDIA NVVM Compiler
//
// Compiler Build ID: CL-36424714
// Cuda compilation tools, release 13.0, V13.0.88
// Based on NVVM 20.0.0
//

.version 9.0
.target sm_100
.address_size 64

	// .globl	_Z28reqd_work_group_size_128_1_1v

.visible .entry _Z28reqd_work_group_size_128_1_1v()
{


	ret;

}
	// .globl	_Z26work_group_size_hint_2_2_2v
.visible .entry _Z26work_group_size_hint_2_2_2v()
{


	ret;

}
	// .globl	_Z17vec_type_hint_intv
.visible .entry _Z17vec_type_hint_intv()
{


	ret;

}
	// .globl	_Z28intel_reqd_sub_group_size_64v
.visible .entry _Z28intel_reqd_sub_group_size_64v()
{


	ret;

}


// ===== COMPILED SASS (sm_100) =====

	.target	sm_100

	.elftype	@"ET_EXEC"


//--------------------- .note.nv.tkinfo           --------------------------
	.section	.note.nv.tkinfo,"",@"SHT_NOTE"
	.sectionflags	@"SHF_NOTE_NV_TKINFO"
	.tkinfo
        /*0018*/ 	.word	0x00000002
        /*0030*/ 	.string	""
        /*0030*/ 	.string	"ptxas"
        /*0030*/ 	.string	"Cuda compilation tools, release 13.0, V13.0.88"
        /*0030*/ 	.string	"Build cuda_13.0.r13.0/compiler.36424714_0"
        /*0030*/ 	.string	"-arch sm_100 -m 64 "



//--------------------- .note.nv.cuinfo           --------------------------
	.section	.note.nv.cuinfo,"",@"SHT_NOTE"
	.sectionflags	@"SHF_NOTE_NV_CUINFO"
        /*0018*/ 	.short	0x0002
        /*001a*/ 	.short	0x0064
        /*001c*/ 	.short	0x0082
	.zero		2


//--------------------- .nv.info                  --------------------------
	.section	.nv.info,"",@"SHT_CUDA_INFO"
	.align	4


	//----- nvinfo : EIATTR_REGCOUNT
	.align		4
        /*0000*/ 	.byte	0x04, 0x2f
        /*0002*/ 	.short	(.L_1 - .L_0)
	.align		4
.L_0:
        /*0004*/ 	.word	index@(_Z28reqd_work_group_size_128_1_1v)
        /*0008*/ 	.word	0x00000004


	//----- nvinfo : EIATTR_FRAME_SIZE
	.align		4
.L_1:
        /*000c*/ 	.byte	0x04, 0x11
        /*000e*/ 	.short	(.L_3 - .L_2)
	.align		4
.L_2:
        /*0010*/ 	.word	index@(_Z28reqd_work_group_size_128_1_1v)
        /*0014*/ 	.word	0x00000000


	//----- nvinfo : EIATTR_REGCOUNT
	.align		4
.L_3:
        /*0018*/ 	.byte	0x04, 0x2f
        /*001a*/ 	.short	(.L_5 - .L_4)
	.align		4
.L_4:
        /*001c*/ 	.word	index@(_Z26work_group_size_hint_2_2_2v)
        /*0020*/ 	.word	0x00000004


	//----- nvinfo : EIATTR_FRAME_SIZE
	.align		4
.L_5:
        /*0024*/ 	.byte	0x04, 0x11
        /*0026*/ 	.short	(.L_7 - .L_6)
	.align		4
.L_6:
        /*0028*/ 	.word	index@(_Z26work_group_size_hint_2_2_2v)
        /*002c*/ 	.word	0x00000000


	//----- nvinfo : EIATTR_REGCOUNT
	.align		4
.L_7:
        /*0030*/ 	.byte	0x04, 0x2f
        /*0032*/ 	.short	(.L_9 - .L_8)
	.align		4
.L_8:
        /*0034*/ 	.word	index@(_Z17vec_type_hint_intv)
        /*0038*/ 	.word	0x00000004


	//----- nvinfo : EIATTR_FRAME_SIZE
	.align		4
.L_9:
        /*003c*/ 	.byte	0x04, 0x11
        /*003e*/ 	.short	(.L_11 - .L_10)
	.align		4
.L_10:
        /*0040*/ 	.word	index@(_Z17vec_type_hint_intv)
        /*0044*/ 	.word	0x00000000


	//----- nvinfo : EIATTR_REGCOUNT
	.align		4
.L_11:
        /*0048*/ 	.byte	0x04, 0x2f
        /*004a*/ 	.short	(.L_13 - .L_12)
	.align		4
.L_12:
        /*004c*/ 	.word	index@(_Z28intel_reqd_sub_group_size_64v)
        /*0050*/ 	.word	0x00000004


	//----- nvinfo : EIATTR_FRAME_SIZE
	.align		4
.L_13:
        /*0054*/ 	.byte	0x04, 0x11
        /*0056*/ 	.short	(.L_15 - .L_14)
	.align		4
.L_14:
        /*0058*/ 	.word	index@(_Z28intel_reqd_sub_group_size_64v)
        /*005c*/ 	.word	0x00000000


	//----- nvinfo : EIATTR_MIN_STACK_SIZE
	.align		4
.L_15:
        /*0060*/ 	.byte	0x04, 0x12
        /*0062*/ 	.short	(.L_17 - .L_16)
	.align		4
.L_16:
        /*0064*/ 	.word	index@(_Z28intel_reqd_sub_group_size_64v)
        /*0068*/ 	.word	0x00000000


	//----- nvinfo : EIATTR_MIN_STACK_SIZE
	.align		4
.L_17:
        /*006c*/ 	.byte	0x04, 0x12
        /*006e*/ 	.short	(.L_19 - .L_18)
	.align		4
.L_18:
        /*0070*/ 	.word	index@(_Z17vec_type_hint_intv)
        /*0074*/ 	.word	0x00000000


	//----- nvinfo : EIATTR_MIN_STACK_SIZE
	.align		4
.L_19:
        /*0078*/ 	.byte	0x04, 0x12
        /*007a*/ 	.short	(.L_21 - .L_20)
	.align		4
.L_20:
        /*007c*/ 	.word	index@(_Z26work_group_size_hint_2_2_2v)
        /*0080*/ 	.word	0x00000000


	//----- nvinfo : EIATTR_MIN_STACK_SIZE
	.align		4
.L_21:
        /*0084*/ 	.byte	0x04, 0x12
        /*0086*/ 	.short	(.L_23 - .L_22)
	.align		4
.L_22:
        /*0088*/ 	.word	index@(_Z28reqd_work_group_size_128_1_1v)
        /*008c*/ 	.word	0x00000000
.L_23:


//--------------------- .nv.compat                --------------------------
	.section	.nv.compat,"",@"SHT_CUDA_COMPAT_INFO"
	.align	4
        /*0000*/ 	.byte	0x02, 0x09, 0x00, 0x00, 0x02, 0x02, 0x01, 0x00, 0x02, 0x05, 0x05, 0x00, 0x03, 0x07, 0x01, 0x01
        /*0010*/ 	.byte	0x02, 0x03, 0x00, 0x00, 0x02, 0x06, 0x01, 0x00, 0x04, 0x0b, 0x08, 0x00, 0x09, 0x00, 0x00, 0x00
        /*0020*/ 	.byte	0x00, 0x00, 0x00, 0x00


//--------------------- .nv.info._Z28intel_reqd_sub_group_size_64v --------------------------
	.section	.nv.info._Z28intel_reqd_sub_group_size_64v,"",@"SHT_CUDA_INFO"
	.sectionflags	@""
	.align	4


	//----- nvinfo : EIATTR_CUDA_API_VERSION
	.align		4
        /*0000*/ 	.byte	0x04, 0x37
        /*0002*/ 	.short	(.L_25 - .L_24)
.L_24:
        /*0004*/ 	.word	0x00000082


	//----- nvinfo : EIATTR_SPARSE_MMA_MASK
	.align		4
.L_25:
        /*0008*/ 	.byte	0x03, 0x50
        /*000a*/ 	.short	0x0000


	//----- nvinfo : EIATTR_MAXREG_COUNT
	.align		4
        /*000c*/ 	.byte	0x03, 0x1b
        /*000e*/ 	.short	0x00ff


	//----- nvinfo : EIATTR_MERCURY_ISA_VERSION
	.align		4
        /*0010*/ 	.byte	0x03, 0x5f
        /*0012*/ 	.short	0x0101


	//----- nvinfo : EIATTR_VRC_CTA_INIT_COUNT
	.align		4
        /*0014*/ 	.byte	0x02, 0x4a
	.zero		1
	.zero		1


	//----- nvinfo : EIATTR_EXIT_INSTR_OFFSETS
	.align		4
        /*0018*/ 	.byte	0x04, 0x1c
        /*001a*/ 	.short	(.L_27 - .L_26)


	//   ....[0]....
.L_26:
        /*001c*/ 	.word	0x00000010


	//----- nvinfo : EIATTR_SW_WAR
	.align		4
.L_27:
        /*0020*/ 	.byte	0x04, 0x36
        /*0022*/ 	.short	(.L_29 - .L_28)
.L_28:
        /*0024*/ 	.word	0x00000008
.L_29:


//--------------------- .nv.info._Z17vec_type_hint_intv --------------------------
	.section	.nv.info._Z17vec_type_hint_intv,"",@"SHT_CUDA_INFO"
	.sectionflags	@""
	.align	4


	//----- nvinfo : EIATTR_CUDA_API_VERSION
	.align		4
        /*0000*/ 	.byte	0x04, 0x37
        /*0002*/ 	.short	(.L_31 - .L_30)
.L_30:
        /*0004*/ 	.word	0x00000082


	//----- nvinfo : EIATTR_SPARSE_MMA_MASK
	.align		4
.L_31:
        /*0008*/ 	.byte	0x03, 0x50
        /*000a*/ 	.short	0x0000


	//----- nvinfo : EIATTR_MAXREG_COUNT
	.align		4
        /*000c*/ 	.byte	0x03, 0x1b
        /*000e*/ 	.short	0x00ff


	//----- nvinfo : EIATTR_MERCURY_ISA_VERSION
	.align		4
        /*0010*/ 	.byte	0x03, 0x5f
        /*0012*/ 	.short	0x0101


	//----- nvinfo : EIATTR_VRC_CTA_INIT_COUNT
	.align		4
        /*0014*/ 	.byte	0x02, 0x4a
	.zero		1
	.zero		1


	//----- nvinfo : EIATTR_EXIT_INSTR_OFFSETS
	.align		4
        /*0018*/ 	.byte	0x04, 0x1c
        /*001a*/ 	.short	(.L_33 - .L_32)


	//   ....[0]....
.L_32:
        /*001c*/ 	.word	0x00000010


	//----- nvinfo : EIATTR_SW_WAR
	.align		4
.L_33:
        /*0020*/ 	.byte	0x04, 0x36
        /*0022*/ 	.short	(.L_35 - .L_34)
.L_34:
        /*0024*/ 	.word	0x00000008
.L_35:


//--------------------- .nv.info._Z26work_group_size_hint_2_2_2v --------------------------
	.section	.nv.info._Z26work_group_size_hint_2_2_2v,"",@"SHT_CUDA_INFO"
	.sectionflags	@""
	.align	4


	//----- nvinfo : EIATTR_CUDA_API_VERSION
	.align		4
        /*0000*/ 	.byte	0x04, 0x37
        /*0002*/ 	.short	(.L_37 - .L_36)
.L_36:
        /*0004*/ 	.word	0x00000082


	//----- nvinfo : EIATTR_SPARSE_MMA_MASK
	.align		4
.L_37:
        /*0008*/ 	.byte	0x03, 0x50
        /*000a*/ 	.short	0x0000


	//----- nvinfo : EIATTR_MAXREG_COUNT
	.align		4
        /*000c*/ 	.byte	0x03, 0x1b
        /*000e*/ 	.short	0x00ff


	//----- nvinfo : EIATTR_MERCURY_ISA_VERSION
	.align		4
        /*0010*/ 	.byte	0x03, 0x5f
        /*0012*/ 	.short	0x0101


	//----- nvinfo : EIATTR_VRC_CTA_INIT_COUNT
	.align		4
        /*0014*/ 	.byte	0x02, 0x4a
	.zero		1
	.zero		1


	//----- nvinfo : EIATTR_EXIT_INSTR_OFFSETS
	.align		4
        /*0018*/ 	.byte	0x04, 0x1c
        /*001a*/ 	.short	(.L_39 - .L_38)


	//   ....[0]....
.L_38:
        /*001c*/ 	.word	0x00000010


	//----- nvinfo : EIATTR_SW_WAR
	.align		4
.L_39:
        /*0020*/ 	.byte	0x04, 0x36
        /*0022*/ 	.short	(.L_41 - .L_40)
.L_40:
        /*0024*/ 	.word	0x00000008
.L_41:


//--------------------- .nv.info._Z28reqd_work_group_size_128_1_1v --------------------------
	.section	.nv.info._Z28reqd_work_group_size_128_1_1v,"",@"SHT_CUDA_INFO"
	.sectionflags	@""
	.align	4


	//----- nvinfo : EIATTR_CUDA_API_VERSION
	.align		4
        /*0000*/ 	.byte	0x04, 0x37
        /*0002*/ 	.short	(.L_43 - .L_42)
.L_42:
        /*0004*/ 	.word	0x00000082


	//----- nvinfo : EIATTR_SPARSE_MMA_MASK
	.align		4
.L_43:
        /*0008*/ 	.byte	0x03, 0x50
        /*000a*/ 	.short	0x0000


	//----- nvinfo : EIATTR_MAXREG_COUNT
	.align		4
        /*000c*/ 	.byte	0x03, 0x1b
        /*000e*/ 	.short	0x00ff


	//----- nvinfo : EIATTR_MERCURY_ISA_VERSION
	.align		4
        /*0010*/ 	.byte	0x03, 0x5f
        /*0012*/ 	.short	0x0101


	//----- nvinfo : EIATTR_VRC_CTA_INIT_COUNT
	.align		4
        /*0014*/ 	.byte	0x02, 0x4a
	.zero		1
	.zero		1


	//----- nvinfo : EIATTR_EXIT_INSTR_OFFSETS
	.align		4
        /*0018*/ 	.byte	0x04, 0x1c
        /*001a*/ 	.short	(.L_45 - .L_44)


	//   ....[0]....
.L_44:
        /*001c*/ 	.word	0x00000010


	//----- nvinfo : EIATTR_SW_WAR
	.align		4
.L_45:
        /*0020*/ 	.byte	0x04, 0x36
        /*0022*/ 	.short	(.L_47 - .L_46)
.L_46:
        /*0024*/ 	.word	0x00000008
.L_47:


//--------------------- .nv.callgraph             --------------------------
	.section	.nv.callgraph,"",@"SHT_CUDA_CALLGRAPH"
	.align	4
	.sectionentsize	8
	.align		4
        /*0000*/ 	.word	0x00000000
	.align		4
        /*0004*/ 	.word	0xffffffff
	.align		4
        /*0008*/ 	.word	0x00000000
	.align		4
        /*000c*/ 	.word	0xfffffffe
	.align		4
        /*0010*/ 	.word	0x00000000
	.align		4
        /*0014*/ 	.word	0xfffffffd
	.align		4
        /*0018*/ 	.word	0x00000000
	.align		4
        /*001c*/ 	.word	0xfffffffc


//--------------------- .text._Z28intel_reqd_sub_group_size_64v --------------------------
	.section	.text._Z28intel_reqd_sub_group_size_64v,"ax",@progbits
	.align	128
        .global         _Z28intel_reqd_sub_group_size_64v
        .type           _Z28intel_reqd_sub_group_size_64v,@function
        .size           _Z28intel_reqd_sub_group_size_64v,(.L_x_4 - _Z28intel_reqd_sub_group_size_64v)
        .other          _Z28intel_reqd_sub_group_size_64v,@"STO_CUDA_ENTRY STV_DEFAULT"
_Z28intel_reqd_sub_group_size_64v:
.text._Z28intel_reqd_sub_group_size_64v:
[----:B------:R-:W-:Y:S01]  /*0000*/  LDC R1, c[0x0][0x37c] ;  /* 0x0000df00ff017b82 */ /* 0x000fe20000000800 */
[----:B------:R-:W-:Y:S05]  /*0010*/  EXIT ;  /* 0x000000000000794d */ /* 0x000fea0003800000 */
.L_x_0:
[----:B------:R-:W-:-:S00]  /*0020*/  BRA `(.L_x_0) ;  /* 0xfffffffc00fc7947 */ /* 0x000fc0000383ffff */
[----:B------:R-:W-:-:S00]  /*0030*/  NOP ;  /* 0x0000000000007918 */ /* 0x000fc00000000000 */
        /* <DEDUP_REMOVED lines=12> */
.L_x_4:


//--------------------- .text._Z17vec_type_hint_intv --------------------------
	.section	.text._Z17vec_type_hint_intv,"ax",@progbits
	.align	128
        .global         _Z17vec_type_hint_intv
        .type           _Z17vec_type_hint_intv,@function
        .size           _Z17vec_type_hint_intv,(.L_x_5 - _Z17vec_type_hint_intv)
        .other          _Z17vec_type_hint_intv,@"STO_CUDA_ENTRY STV_DEFAULT"
_Z17vec_type_hint_intv:
.text._Z17vec_type_hint_intv:
[----:B------:R-:W-:Y:S01]  /*0000*/  LDC R1, c[0x0][0x37c] ;  /* 0x0000df00ff017b82 */ /* 0x000fe20000000800 */
[----:B------:R-:W-:Y:S05]  /*0010*/  EXIT ;  /* 0x000000000000794d */ /* 0x000fea0003800000 */
.L_x_1:
        /* <DEDUP_REMOVED lines=14> */
.L_x_5:


//--------------------- .text._Z26work_group_size_hint_2_2_2v --------------------------
	.section	.text._Z26work_group_size_hint_2_2_2v,"ax",@progbits
	.align	128
        .global         _Z26work_group_size_hint_2_2_2v
        .type           _Z26work_group_size_hint_2_2_2v,@function
        .size           _Z26work_group_size_hint_2_2_2v,(.L_x_6 - _Z26work_group_size_hint_2_2_2v)
        .other          _Z26work_group_size_hint_2_2_2v,@"STO_CUDA_ENTRY STV_DEFAULT"
_Z26work_group_size_hint_2_2_2v:
.text._Z26work_group_size_hint_2_2_2v:
[----:B------:R-:W-:Y:S01]  /*0000*/  LDC R1, c[0x0][0x37c] ;  /* 0x0000df00ff017b82 */ /* 0x000fe20000000800 */
[----:B------:R-:W-:Y:S05]  /*0010*/  EXIT ;  /* 0x000000000000794d */ /* 0x000fea0003800000 */
.L_x_2:
        /* <DEDUP_REMOVED lines=14> */
.L_x_6:


//--------------------- .text._Z28reqd_work_group_size_128_1_1v --------------------------
	.section	.text._Z28reqd_work_group_size_128_1_1v,"ax",@progbits
	.align	128
        .global         _Z28reqd_work_group_size_128_1_1v
        .type           _Z28reqd_work_group_size_128_1_1v,@function
        .size           _Z28reqd_work_group_size_128_1_1v,(.L_x_7 - _Z28reqd_work_group_size_128_1_1v)
        .other          _Z28reqd_work_group_size_128_1_1v,@"STO_CUDA_ENTRY STV_DEFAULT"
_Z28reqd_work_group_size_128_1_1v:
.text._Z28reqd_work_group_size_128_1_1v:
[----:B------:R-:W-:Y:S01]  /*0000*/  LDC R1, c[0x0][0x37c] ;  /* 0x0000df00ff017b82 */ /* 0x000fe20000000800 */
[----:B------:R-:W-:Y:S05]  /*0010*/  EXIT ;  /* 0x000000000000794d */ /* 0x000fea0003800000 */
.L_x_3:
        /* <DEDUP_REMOVED lines=14> */
.L_x_7:


//--------------------- .nv.shared.reserved.0     --------------------------
	.section	.nv.shared.reserved.0,"aw",@nobits
	.weak		__nv_reservedSMEM_offset_0_alias
	.size		__nv_reservedSMEM_offset_0_alias, 0, 64
	.other		__nv_reservedSMEM_offset_0_alias,@"STO_CUDA_RESERVED_SHARED STV_DEFAULT"
__nv_reservedSMEM_offset_0_alias:
	.zero		0
	.zero		64


//--------------------- .nv.constant0._Z28intel_reqd_sub_group_size_64v --------------------------
	.section	.nv.constant0._Z28intel_reqd_sub_group_size_64v,"a",@progbits
	.sectionflags	@""
	.align	4
.nv.constant0._Z28intel_reqd_sub_group_size_64v:
	.zero		896


//--------------------- .nv.constant0._Z17vec_type_hint_intv --------------------------
	.section	.nv.constant0._Z17vec_type_hint_intv,"a",@progbits
	.sectionflags	@""
	.align	4
.nv.constant0._Z17vec_type_hint_intv:
	.zero		896


//--------------------- .nv.constant0._Z26work_group_size_hint_2_2_2v --------------------------
	.section	.nv.constant0._Z26work_group_size_hint_2_2_2v,"a",@progbits
	.sectionflags	@""
	.align	4
.nv.constant0._Z26work_group_size_hint_2_2_2v:
	.zero		896


//--------------------- .nv.constant0._Z28reqd_work_group_size_128_1_1v --------------------------
	.section	.nv.constant0._Z28reqd_work_group_size_128_1_1v,"a",@progbits
	.sectionflags	@""
	.align	4
.nv.constant0._Z28reqd_work_group_size_128_1_1v:
	.zero		896


//--------------------- SYMBOLS --------------------------

	.type		.nv.reservedSmem.offset0,@object
	.size		.nv.reservedSmem.offset0,0x4
